	.headerflags	@"EF_CUDA_TEXMODE_UNIFIED EF_CUDA_64BIT_ADDRESS EF_CUDA_ACCELERATORS EF_CUDA_SM90 EF_CUDA_VIRTUAL_SM(EF_CUDA_SM90)"
	.elftype	@"ET_EXEC"


//--------------------- .nv.info                  --------------------------
	.section	.nv.info,"",@"SHT_CUDA_INFO"
	.align	4


	//----- nvinfo : EIATTR_REGCOUNT
	.align		4
        /*0000*/ 	.byte	0x04, 0x2f
        /*0002*/ 	.short	(.L_1 - .L_0)
	.align		4
.L_0:
        /*0004*/ 	.word	index@(triton_poi_fused_max_pool2d_with_indices_3)
        /*0008*/ 	.word	0x00000018


	//----- nvinfo : EIATTR_MIN_STACK_SIZE
	.align		4
.L_1:
        /*000c*/ 	.byte	0x04, 0x12
        /*000e*/ 	.short	(.L_3 - .L_2)
	.align		4
.L_2:
        /*0010*/ 	.word	index@(triton_poi_fused_max_pool2d_with_indices_3)
        /*0014*/ 	.word	0x00000000


	//----- nvinfo : EIATTR_FRAME_SIZE
	.align		4
.L_3:
        /*0018*/ 	.byte	0x04, 0x11
        /*001a*/ 	.short	(.L_5 - .L_4)
	.align		4
.L_4:
        /*001c*/ 	.word	index@(triton_poi_fused_max_pool2d_with_indices_3)
        /*0020*/ 	.word	0x00000000


	//----- nvinfo : EIATTR_MIN_STACK_SIZE
	.align		4
.L_5:
        /*0024*/ 	.byte	0x04, 0x12
        /*0026*/ 	.short	(.L_7 - .L_6)
	.align		4
.L_6:
        /*0028*/ 	.word	index@(triton_poi_fused_max_pool2d_with_indices_3)
        /*002c*/ 	.word	0x00000000
.L_7:


//--------------------- .nv.info.triton_poi_fused_max_pool2d_with_indices_3 --------------------------
	.section	.nv.info.triton_poi_fused_max_pool2d_with_indices_3,"",@"SHT_CUDA_INFO"
	.sectionflags	@""
	.align	4


	//----- nvinfo : EIATTR_CUDA_API_VERSION
	.align		4
        /*0000*/ 	.byte	0x04, 0x37
        /*0002*/ 	.short	(.L_9 - .L_8)
.L_8:
        /*0004*/ 	.word	0x0000007c


	//----- nvinfo : EIATTR_KPARAM_INFO
	.align		4
.L_9:
        /*0008*/ 	.byte	0x04, 0x17
        /*000a*/ 	.short	(.L_11 - .L_10)
.L_10:
        /*000c*/ 	.word	0x00000000
        /*0010*/ 	.short	0x0003
        /*0012*/ 	.short	0x0018
        /*0014*/ 	.byte	0x00, 0xf0, 0x11, 0x00


	//----- nvinfo : EIATTR_KPARAM_INFO
	.align		4
.L_11:
        /*0018*/ 	.byte	0x04, 0x17
        /*001a*/ 	.short	(.L_13 - .L_12)
.L_12:
        /*001c*/ 	.word	0x00000000
        /*0020*/ 	.short	0x0002
        /*0022*/ 	.short	0x0010
        /*0024*/ 	.byte	0x00, 0xf4, 0x21, 0x00


	//----- nvinfo : EIATTR_KPARAM_INFO
	.align		4
.L_13:
        /*0028*/ 	.byte	0x04, 0x17
        /*002a*/ 	.short	(.L_15 - .L_14)
.L_14:
        /*002c*/ 	.word	0x00000000
        /*0030*/ 	.short	0x0001
        /*0032*/ 	.short	0x0008
        /*0034*/ 	.byte	0x00, 0xf4, 0x21, 0x00


	//----- nvinfo : EIATTR_KPARAM_INFO
	.align		4
.L_15:
        /*0038*/ 	.byte	0x04, 0x17
        /*003a*/ 	.short	(.L_17 - .L_16)
.L_16:
        /*003c*/ 	.word	0x00000000
        /*0040*/ 	.short	0x0000
        /*0042*/ 	.short	0x0000
        /*0044*/ 	.byte	0x00, 0xf4, 0x21, 0x00


	//----- nvinfo : EIATTR_SPARSE_MMA_MASK
	.align		4
.L_17:
        /*0048*/ 	.byte	0x03, 0x50
        /*004a*/ 	.short	0x0000


	//----- nvinfo : EIATTR_MAXREG_COUNT
	.align		4
        /*004c*/ 	.byte	0x03, 0x1b
        /*004e*/ 	.short	0x00ff


	//----- nvinfo : EIATTR_EXIT_INSTR_OFFSETS
	.align		4
        /*0050*/ 	.byte	0x04, 0x1c
        /*0052*/ 	.short	(.L_19 - .L_18)


	//   ....[0]....
.L_18:
        /*0054*/ 	.word	0x000004b0


	//   ....[1]....
        /*0058*/ 	.word	0x000004d0


	//----- nvinfo : EIATTR_REQNTID
	.align		4
.L_19:
        /*005c*/ 	.byte	0x04, 0x10
        /*005e*/ 	.short	(.L_21 - .L_20)
.L_20:
        /*0060*/ 	.word	0x00000080
        /*0064*/ 	.word	0x00000001
        /*0068*/ 	.word	0x00000001


	//----- nvinfo : EIATTR_CBANK_PARAM_SIZE
	.align		4
.L_21:
        /*006c*/ 	.byte	0x03, 0x19
        /*006e*/ 	.short	0x001c


	//----- nvinfo : EIATTR_PARAM_CBANK
	.align		4
        /*0070*/ 	.byte	0x04, 0x0a
        /*0072*/ 	.short	(.L_23 - .L_22)
	.align		4
.L_22:
        /*0074*/ 	.word	index@(.nv.constant0.triton_poi_fused_max_pool2d_with_indices_3)
        /*0078*/ 	.short	0x0210
        /*007a*/ 	.short	0x001c


	//----- nvinfo : EIATTR_SW_WAR
	.align		4
.L_23:
        /*007c*/ 	.byte	0x04, 0x36
        /*007e*/ 	.short	(.L_25 - .L_24)
.L_24:
        /*0080*/ 	.word	0x00000008
.L_25:


//--------------------- .nv.callgraph             --------------------------
	.section	.nv.callgraph,"",@"SHT_CUDA_CALLGRAPH"
	.align	4
	.sectionentsize	8
	.align		4
        /*0000*/ 	.word	0x00000000
	.align		4
        /*0004*/ 	.word	0xffffffff
	.align		4
        /*0008*/ 	.word	0x00000000
	.align		4
        /*000c*/ 	.word	0xfffffffe
	.align		4
        /*0010*/ 	.word	0x00000000
	.align		4
        /*0014*/ 	.word	0xfffffffd
	.align		4
        /*0018*/ 	.word	0x00000000
	.align		4
        /*001c*/ 	.word	0xfffffffc


//--------------------- .text.triton_poi_fused_max_pool2d_with_indices_3 --------------------------
	.section	.text.triton_poi_fused_max_pool2d_with_indices_3,"ax",@progbits
	.align	128
        .global         triton_poi_fused_max_pool2d_with_indices_3
        .type           triton_poi_fused_max_pool2d_with_indices_3,@function
        .size           triton_poi_fused_max_pool2d_with_indices_3,(.L_x_1 - triton_poi_fused_max_pool2d_with_indices_3)
        .other          triton_poi_fused_max_pool2d_with_indices_3,@"STO_CUDA_ENTRY STV_DEFAULT"
triton_poi_fused_max_pool2d_with_indices_3:
.text.triton_poi_fused_max_pool2d_with_indices_3:
[----:B------:R-:W0:Y:S02]  /*0000*/  LDC R1, c[0x0][0x28] ;  /* 0x00000a00ff017b82 */ /* 0x000e240000000800 */
[----:B------:R-:W1:Y:S01]  /*0010*/  S2R R0, SR_TID.X ;  /* 0x0000000000007919 */ /* 0x000e620000002100 */
[----:B------:R-:W-:Y:S02]  /*0020*/  CS2R R10, SRZ ;  /* 0x00000000000a7805 */ /* 0x000fe4000001ff00 */
[----:B------:R-:W-:Y:S01]  /*0030*/  CS2R R8, SRZ ;  /* 0x0000000000087805 */ /* 0x000fe2000001ff00 */
[----:B------:R-:W-:Y:S01]  /*0040*/  ULDC.64 UR4, c[0x0][0x208] ;  /* 0x0000820000047ab9 */ /* 0x000fe20000000a00 */
[----:B------:R-:W2:Y:S01]  /*0050*/  S2R R3, SR_CTAID.X ;  /* 0x0000000000037919 */ /* 0x000ea20000002500 */
[----:B------:R-:W-:Y:S01]  /*0060*/  ULDC.64 UR6, c[0x0][0x218] ;  /* 0x0000860000067ab9 */ /* 0x000fe20000000a00 */
[----:B-1----:R-:W-:-:S05]  /*0070*/  IMAD.SHL.U32 R0, R0, 0x2, RZ ;  /* 0x0000000200007824 */ /* 0x002fca00078e00ff */
[----:B------:R-:W-:-:S05]  /*0080*/  LOP3.LUT R0, R0, 0xfe, RZ, 0xc0, !PT ;  /* 0x000000fe00007812 */ /* 0x000fca00078ec0ff */
[----:B--2---:R-:W-:Y:S02]  /*0090*/  IMAD R0, R3, 0x100, R0 ;  /* 0x0000010003007824 */ /* 0x004fe400078e0200 */
[----:B------:R-:W1:Y:S02]  /*00a0*/  LDC.64 R2, c[0x0][0x210] ;  /* 0x00008400ff027b82 */ /* 0x000e640000000a00 */
[C---:B------:R-:W-:Y:S01]  /*00b0*/  IMAD.HI R5, R0.reuse, 0x66666667, RZ ;  /* 0x6666666700057827 */ /* 0x040fe200078e02ff */
[----:B------:R-:W-:-:S03]  /*00c0*/  ISETP.GE.AND P0, PT, R0, 0x3e8, PT ;  /* 0x000003e80000780c */ /* 0x000fc60003f06270 */
[----:B------:R-:W-:Y:S01]  /*00d0*/  VIADD R4, R0, 0x1 ;  /* 0x0000000100047836 */ /* 0x000fe20000000000 */
[----:B------:R-:W-:-:S03]  /*00e0*/  SHF.R.S32.HI R6, RZ, 0x1, R5 ;  /* 0x00000001ff067819 */ /* 0x000fc60000011405 */
[----:B------:R-:W-:Y:S01]  /*00f0*/  IMAD.HI R7, R4, 0x66666667, RZ ;  /* 0x6666666704077827 */ /* 0x000fe200078e02ff */
[----:B------:R-:W-:-:S04]  /*0100*/  LEA.HI R5, R5, R6, RZ, 0x1 ;  /* 0x0000000605057211 */ /* 0x000fc800078f08ff */
[----:B------:R-:W-:-:S04]  /*0110*/  SHF.R.S32.HI R6, RZ, 0x1, R7 ;  /* 0x00000001ff067819 */ /* 0x000fc80000011407 */
[----:B------:R-:W-:Y:S01]  /*0120*/  LEA.HI R7, R7, R6, RZ, 0x1 ;  /* 0x0000000607077211 */ /* 0x000fe200078f08ff */
[----:B------:R-:W-:-:S04]  /*0130*/  IMAD R6, R5, -0x5, R0 ;  /* 0xfffffffb05067824 */ /* 0x000fc800078e0200 */
[----:B------:R-:W-:Y:S02]  /*0140*/  IMAD R4, R7, -0x5, R4 ;  /* 0xfffffffb07047824 */ /* 0x000fe400078e0204 */
[----:B------:R-:W-:Y:S02]  /*0150*/  IMAD R6, R5, 0xa, R6 ;  /* 0x0000000a05067824 */ /* 0x000fe400078e0206 */
[----:B------:R-:W-:Y:S02]  /*0160*/  IMAD R4, R7, 0xa, R4 ;  /* 0x0000000a07047824 */ /* 0x000fe400078e0204 */
[----:B------:R-:W-:Y:S02]  /*0170*/  IMAD.SHL.U32 R19, R6, 0x2, RZ ;  /* 0x0000000206137824 */ /* 0x000fe400078e00ff */
[----:B------:R-:W-:Y:S02]  /*0180*/  IMAD.SHL.U32 R21, R4, 0x2, RZ ;  /* 0x0000000204157824 */ /* 0x000fe400078e00ff */
[----:B-1----:R-:W-:-:S04]  /*0190*/  IMAD.WIDE R4, R19, 0x4, R2 ;  /* 0x0000000413047825 */ /* 0x002fc800078e0202 */
[C-C-:B------:R-:W-:Y:S01]  /*01a0*/  IMAD.WIDE R12, R21.reuse, 0x4, R2.reuse ;  /* 0x00000004150c7825 */ /* 0x140fe200078e0202 */
[----:B------:R-:W2:Y:S03]  /*01b0*/  @!P0 LDG.E.EL R11, desc[UR4][R4.64] ;  /* 0x00000004040b8981 */ /* 0x000ea6000c2e1900 */
[----:B------:R-:W-:Y:S01]  /*01c0*/  VIADD R17, R21, 0xa ;  /* 0x0000000a15117836 */ /* 0x000fe20000000000 */
[----:B------:R-:W3:Y:S01]  /*01d0*/  @!P0 LDG.E.EL R10, desc[UR4][R12.64] ;  /* 0x000000040c0a8981 */ /* 0x000ee2000c2e1900 */
[----:B------:R-:W-:Y:S01]  /*01e0*/  VIADD R15, R19, 0xa ;  /* 0x0000000a130f7836 */ /* 0x000fe20000000000 */
[----:B------:R-:W-:Y:S02]  /*01f0*/  CS2R R6, SRZ ;  /* 0x0000000000067805 */ /* 0x000fe4000001ff00 */
[----:B------:R-:W3:Y:S01]  /*0200*/  @!P0 LDG.E.EL R9, desc[UR4][R12.64+0x4] ;  /* 0x000004040c098981 */ /* 0x000ee2000c2e1900 */
[----:B------:R-:W-:-:S03]  /*0210*/  IMAD.WIDE R16, R17, 0x4, R2 ;  /* 0x0000000411107825 */ /* 0x000fc600078e0202 */
[----:B------:R1:W2:Y:S01]  /*0220*/  @!P0 LDG.E.EL R8, desc[UR4][R4.64+0x4] ;  /* 0x0000040404088981 */ /* 0x0002a2000c2e1900 */
[----:B------:R-:W-:-:S03]  /*0230*/  IMAD.WIDE R14, R15, 0x4, R2 ;  /* 0x000000040f0e7825 */ /* 0x000fc600078e0202 */
[----:B------:R-:W4:Y:S04]  /*0240*/  @!P0 LDG.E.EL R6, desc[UR4][R16.64] ;  /* 0x0000000410068981 */ /* 0x000f28000c2e1900 */
[----:B------:R-:W5:Y:S01]  /*0250*/  @!P0 LDG.E.EL R7, desc[UR4][R14.64] ;  /* 0x000000040e078981 */ /* 0x000f62000c2e1900 */
[----:B------:R-:W-:Y:S02]  /*0260*/  VIADD R19, R19, 0xb ;  /* 0x0000000b13137836 */ /* 0x000fe40000000000 */
[----:B------:R-:W-:Y:S01]  /*0270*/  VIADD R21, R21, 0xb ;  /* 0x0000000b15157836 */ /* 0x000fe20000000000 */
[----:B-1----:R-:W-:Y:S01]  /*0280*/  CS2R R4, SRZ ;  /* 0x0000000000047805 */ /* 0x002fe2000001ff00 */
[----:B------:R-:W-:-:S04]  /*0290*/  IMAD.WIDE R18, R19, 0x4, R2 ;  /* 0x0000000413127825 */ /* 0x000fc800078e0202 */
[----:B------:R-:W-:Y:S01]  /*02a0*/  IMAD.WIDE R2, R21, 0x4, R2 ;  /* 0x0000000415027825 */ /* 0x000fe200078e0202 */
[----:B------:R-:W5:Y:S04]  /*02b0*/  @!P0 LDG.E.EL R4, desc[UR4][R18.64] ;  /* 0x0000000412048981 */ /* 0x000f68000c2e1900 */
[----:B------:R1:W5:Y:S02]  /*02c0*/  @!P0 LDG.E.EL R5, desc[UR4][R2.64] ;  /* 0x0000000402058981 */ /* 0x000364000c2e1900 */
[----:B-1----:R-:W1:Y:S02]  /*02d0*/  LDC.64 R2, c[0x0][0x220] ;  /* 0x00008800ff027b82 */ /* 0x002e640000000a00 */
[----:B-1----:R-:W-:Y:S01]  /*02e0*/  IMAD.WIDE R2, R0, 0x4, R2 ;  /* 0x0000000400027825 */ /* 0x002fe200078e0202 */
[----:B---3--:R-:W-:-:S02]  /*02f0*/  FSETP.GT.AND P5, PT, R9, R10, PT ;  /* 0x0000000a0900720b */ /* 0x008fc40003fa4000 */
[----:B--2---:R-:W-:Y:S02]  /*0300*/  FSETP.GT.AND P6, PT, R8, R11, PT ;  /* 0x0000000b0800720b */ /* 0x004fe40003fc4000 */
[----:B------:R-:W-:Y:S02]  /*0310*/  FSETP.NAN.AND P1, PT, R9, R9, PT ;  /* 0x000000090900720b */ /* 0x000fe40003f28000 */
[----:B----4-:R-:W-:Y:S02]  /*0320*/  FSETP.NAN.AND P4, PT, R6, R6, PT ;  /* 0x000000060600720b */ /* 0x010fe40003f88000 */
[----:B------:R-:W-:Y:S02]  /*0330*/  FSETP.NAN.AND P2, PT, R8, R8, PT ;  /* 0x000000080800720b */ /* 0x000fe40003f48000 */
[----:B-----5:R-:W-:-:S03]  /*0340*/  FSETP.NAN.AND P3, PT, R7, R7, PT ;  /* 0x000000070700720b */ /* 0x020fc60003f68000 */
[----:B------:R-:W-:Y:S02]  /*0350*/  @!P5 SEL R9, R9, R10, P1 ;  /* 0x0000000a0909d207 */ /* 0x000fe40000800000 */
[----:B------:R-:W-:Y:S02]  /*0360*/  @!P6 SEL R8, R8, R11, P2 ;  /* 0x0000000b0808e207 */ /* 0x000fe40001000000 */
[----:B------:R-:W-:Y:S02]  /*0370*/  FSETP.GEU.AND P1, PT, R9, R6, PT ;  /* 0x000000060900720b */ /* 0x000fe40003f2e000 */
[----:B------:R-:W-:Y:S02]  /*0380*/  FSETP.GEU.AND P2, PT, R8, R7, PT ;  /* 0x000000070800720b */ /* 0x000fe40003f4e000 */
[----:B------:R-:W-:Y:S02]  /*0390*/  @!P4 SEL R6, R6, R9, !P1 ;  /* 0x000000090606c207 */ /* 0x000fe40004800000 */
[----:B------:R-:W-:-:S02]  /*03a0*/  SEL R9, RZ, 0x1, !P6 ;  /* 0x00000001ff097807 */ /* 0x000fc40007000000 */
[----:B------:R-:W-:Y:S02]  /*03b0*/  SEL R10, RZ, 0x1, !P5 ;  /* 0x00000001ff0a7807 */ /* 0x000fe40006800000 */
[----:B------:R-:W-:Y:S02]  /*03c0*/  @!P3 SEL R7, R7, R8, !P2 ;  /* 0x000000080707b207 */ /* 0x000fe40005000000 */
[----:B------:R-:W-:Y:S02]  /*03d0*/  SEL R9, R9, 0x2, P2 ;  /* 0x0000000209097807 */ /* 0x000fe40001000000 */
[----:B------:R-:W-:Y:S02]  /*03e0*/  SEL R10, R10, 0x2, P1 ;  /* 0x000000020a0a7807 */ /* 0x000fe40000800000 */
[----:B------:R-:W-:Y:S02]  /*03f0*/  FSETP.GEU.AND P2, PT, R7, R4, PT ;  /* 0x000000040700720b */ /* 0x000fe40003f4e000 */
[----:B------:R-:W-:-:S02]  /*0400*/  FSETP.GEU.AND P1, PT, R6, R5, PT ;  /* 0x000000050600720b */ /* 0x000fc40003f2e000 */
[----:B------:R-:W-:Y:S02]  /*0410*/  FSETP.NAN.AND P4, PT, R4, R4, PT ;  /* 0x000000040400720b */ /* 0x000fe40003f88000 */
[----:B------:R-:W-:Y:S02]  /*0420*/  FSETP.NAN.AND P5, PT, R5, R5, PT ;  /* 0x000000050500720b */ /* 0x000fe40003fa8000 */
[----:B------:R-:W-:Y:S02]  /*0430*/  SEL R11, R9, 0x3, P2 ;  /* 0x00000003090b7807 */ /* 0x000fe40001000000 */
[----:B------:R-:W-:Y:S02]  /*0440*/  SEL R10, R10, 0x3, P1 ;  /* 0x000000030a0a7807 */ /* 0x000fe40000800000 */
[----:B------:R-:W-:-:S03]  /*0450*/  IADD3 R8, P3, R0, UR6, RZ ;  /* 0x0000000600087c10 */ /* 0x000fc6000ff7e0ff */
[----:B------:R-:W-:Y:S01]  /*0460*/  IMAD R11, R10, 0x100, R11 ;  /* 0x000001000a0b7824 */ /* 0x000fe200078e020b */
[----:B------:R-:W-:Y:S02]  /*0470*/  LEA.HI.X.SX32 R9, R0, UR7, 0x1, P3 ;  /* 0x0000000700097c11 */ /* 0x000fe400098f0eff */
[----:B------:R-:W-:-:S03]  /*0480*/  @!P4 SEL R4, R4, R7, !P2 ;  /* 0x000000070404c207 */ /* 0x000fc60005000000 */
[----:B------:R1:W-:Y:S01]  /*0490*/  @!P0 STG.E.U16 desc[UR4][R8.64], R11 ;  /* 0x0000000b08008986 */ /* 0x0003e2000c101504 */
[----:B------:R-:W-:Y:S01]  /*04a0*/  @!P5 SEL R5, R5, R6, !P1 ;  /* 0x000000060505d207 */ /* 0x000fe20004800000 */
[----:B------:R-:W-:Y:S06]  /*04b0*/  @P0 EXIT ;  /* 0x000000000000094d */ /* 0x000fec0003800000 */
[----:B------:R-:W-:Y:S01]  /*04c0*/  STG.E.64 desc[UR4][R2.64], R4 ;  /* 0x0000000402007986 */ /* 0x000fe2000c101b04 */
[----:B------:R-:W-:Y:S05]  /*04d0*/  EXIT ;  /* 0x000000000000794d */ /* 0x000fea0003800000 */
.L_x_0:
[----:B------:R-:W-:-:S00]  /*04e0*/  BRA `(.L_x_0) ;  /* 0xfffffffc00fc7947 */ /* 0x000fc0000383ffff */
[----:B------:R-:W-:-:S00]  /*04f0*/  NOP ;  /* 0x0000000000007918 */ /* 0x000fc00000000000 */
        /* <DEDUP_REMOVED lines=8> */
.L_x_1:


//--------------------- .nv.constant0.triton_poi_fused_max_pool2d_with_indices_3 --------------------------
	.section	.nv.constant0.triton_poi_fused_max_pool2d_with_indices_3,"a",@progbits
	.sectionflags	@""
	.align	4
.nv.constant0.triton_poi_fused_max_pool2d_with_indices_3:
	.zero		556
